//
// Generated by NVIDIA NVVM Compiler
//
// Compiler Build ID: CL-36424714
// Cuda compilation tools, release 13.0, V13.0.88
// Based on NVVM 20.0.0
//

.version 9.0
.target sm_100
.address_size 64

	// .globl	_Z8automatoPPcS_

.visible .entry _Z8automatoPPcS_(
	.param .u64 .ptr .align 1 _Z8automatoPPcS__param_0,
	.param .u64 .ptr .align 1 _Z8automatoPPcS__param_1
)
{


	ret;

}


// ===== COMPILED SASS (sm_100) =====

	.target	sm_100

	.elftype	@"ET_EXEC"


//--------------------- .note.nv.tkinfo           --------------------------
	.section	.note.nv.tkinfo,"",@"SHT_NOTE"
	.sectionflags	@"SHF_NOTE_NV_TKINFO"
	.tkinfo
        /*0018*/ 	.word	0x00000002
        /*0030*/ 	.string	""
        /*0030*/ 	.string	"ptxas"
        /*0030*/ 	.string	"Cuda compilation tools, release 13.0, V13.0.88"
        /*0030*/ 	.string	"Build cuda_13.0.r13.0/compiler.36424714_0"
        /*0030*/ 	.string	"-arch sm_100 -m 64 "



//--------------------- .note.nv.cuinfo           --------------------------
	.section	.note.nv.cuinfo,"",@"SHT_NOTE"
	.sectionflags	@"SHF_NOTE_NV_CUINFO"
        /*0018*/ 	.short	0x0002
        /*001a*/ 	.short	0x0064
        /*001c*/ 	.short	0x0082
	.zero		2


//--------------------- .nv.info                  --------------------------
	.section	.nv.info,"",@"SHT_CUDA_INFO"
	.align	4


	//----- nvinfo : EIATTR_REGCOUNT
	.align		4
        /*0000*/ 	.byte	0x04, 0x2f
        /*0002*/ 	.short	(.L_1 - .L_0)
	.align		4
.L_0:
        /*0004*/ 	.word	index@(_Z8automatoPPcS_)
        /*0008*/ 	.word	0x00000004


	//----- nvinfo : EIATTR_FRAME_SIZE
	.align		4
.L_1:
        /*000c*/ 	.byte	0x04, 0x11
        /*000e*/ 	.short	(.L_3 - .L_2)
	.align		4
.L_2:
        /*0010*/ 	.word	index@(_Z8automatoPPcS_)
        /*0014*/ 	.word	0x00000000


	//----- nvinfo : EIATTR_MIN_STACK_SIZE
	.align		4
.L_3:
        /*0018*/ 	.byte	0x04, 0x12
        /*001a*/ 	.short	(.L_5 - .L_4)
	.align		4
.L_4:
        /*001c*/ 	.word	index@(_Z8automatoPPcS_)
        /*0020*/ 	.word	0x00000000
.L_5:


//--------------------- .nv.compat                --------------------------
	.section	.nv.compat,"",@"SHT_CUDA_COMPAT_INFO"
	.align	4
        /*0000*/ 	.byte	0x02, 0x09, 0x00, 0x00, 0x02, 0x02, 0x01, 0x00, 0x02, 0x05, 0x05, 0x00, 0x03, 0x07, 0x01, 0x01
        /*0010*/ 	.byte	0x02, 0x03, 0x00, 0x00, 0x02, 0x06, 0x01, 0x00, 0x04, 0x0b, 0x08, 0x00, 0x09, 0x00, 0x00, 0x00
        /*0020*/ 	.byte	0x00, 0x00, 0x00, 0x00


//--------------------- .nv.info._Z8automatoPPcS_ --------------------------
	.section	.nv.info._Z8automatoPPcS_,"",@"SHT_CUDA_INFO"
	.sectionflags	@""
	.align	4


	//----- nvinfo : EIATTR_CUDA_API_VERSION
	.align		4
        /*0000*/ 	.byte	0x04, 0x37
        /*0002*/ 	.short	(.L_7 - .L_6)
.L_6:
        /*0004*/ 	.word	0x00000082


	//----- nvinfo : EIATTR_KPARAM_INFO
	.align		4
.L_7:
        /*0008*/ 	.byte	0x04, 0x17
        /*000a*/ 	.short	(.L_9 - .L_8)
.L_8:
        /*000c*/ 	.word	0x00000000
        /*0010*/ 	.short	0x0001
        /*0012*/ 	.short	0x0008
        /*0014*/ 	.byte	0x00, 0xf5, 0x21, 0x00


	//----- nvinfo : EIATTR_KPARAM_INFO
	.align		4
.L_9:
        /*0018*/ 	.byte	0x04, 0x17
        /*001a*/ 	.short	(.L_11 - .L_10)
.L_10:
        /*001c*/ 	.word	0x00000000
        /*0020*/ 	.short	0x0000
        /*0022*/ 	.short	0x0000
        /*0024*/ 	.byte	0x00, 0xf5, 0x21, 0x00


	//----- nvinfo : EIATTR_SPARSE_MMA_MASK
	.align		4
.L_11:
        /*0028*/ 	.byte	0x03, 0x50
        /*002a*/ 	.short	0x0000


	//----- nvinfo : EIATTR_MAXREG_COUNT
	.align		4
        /*002c*/ 	.byte	0x03, 0x1b
        /*002e*/ 	.short	0x00ff


	//----- nvinfo : EIATTR_MERCURY_ISA_VERSION
	.align		4
        /*0030*/ 	.byte	0x03, 0x5f
        /*0032*/ 	.short	0x0101


	//----- nvinfo : EIATTR_VRC_CTA_INIT_COUNT
	.align		4
        /*0034*/ 	.byte	0x02, 0x4a
	.zero		1
	.zero		1


	//----- nvinfo : EIATTR_EXIT_INSTR_OFFSETS
	.align		4
        /*0038*/ 	.byte	0x04, 0x1c
        /*003a*/ 	.short	(.L_13 - .L_12)


	//   ....[0]....
.L_12:
        /*003c*/ 	.word	0x00000010


	//----- nvinfo : EIATTR_CBANK_PARAM_SIZE
	.align		4
.L_13:
        /*0040*/ 	.byte	0x03, 0x19
        /*0042*/ 	.short	0x0010


	//----- nvinfo : EIATTR_PARAM_CBANK
	.align		4
        /*0044*/ 	.byte	0x04, 0x0a
        /*0046*/ 	.short	(.L_15 - .L_14)
	.align		4
.L_14:
        /*0048*/ 	.word	index@(.nv.constant0._Z8automatoPPcS_)
        /*004c*/ 	.short	0x0380
        /*004e*/ 	.short	0x0010


	//----- nvinfo : EIATTR_SW_WAR
	.align		4
.L_15:
        /*0050*/ 	.byte	0x04, 0x36
        /*0052*/ 	.short	(.L_17 - .L_16)
.L_16:
        /*0054*/ 	.word	0x00000008
.L_17:


//--------------------- .nv.callgraph             --------------------------
	.section	.nv.callgraph,"",@"SHT_CUDA_CALLGRAPH"
	.align	4
	.sectionentsize	8
	.align		4
        /*0000*/ 	.word	0x00000000
	.align		4
        /*0004*/ 	.word	0xffffffff
	.align		4
        /*0008*/ 	.word	0x00000000
	.align		4
        /*000c*/ 	.word	0xfffffffe
	.align		4
        /*0010*/ 	.word	0x00000000
	.align		4
        /*0014*/ 	.word	0xfffffffd
	.align		4
        /*0018*/ 	.word	0x00000000
	.align		4
        /*001c*/ 	.word	0xfffffffc


//--------------------- .text._Z8automatoPPcS_    --------------------------
	.section	.text._Z8automatoPPcS_,"ax",@progbits
	.align	128
        .global         _Z8automatoPPcS_
        .type           _Z8automatoPPcS_,@function
        .size           _Z8automatoPPcS_,(.L_x_1 - _Z8automatoPPcS_)
        .other          _Z8automatoPPcS_,@"STO_CUDA_ENTRY STV_DEFAULT"
_Z8automatoPPcS_:
.text._Z8automatoPPcS_:
[----:B------:R-:W-:Y:S01]  /*0000*/  LDC R1, c[0x0][0x37c] ;  /* 0x0000df00ff017b82 */ /* 0x000fe20000000800 */
[----:B------:R-:W-:Y:S05]  /*0010*/  EXIT ;  /* 0x000000000000794d */ /* 0x000fea0003800000 */
.L_x_0:
[----:B------:R-:W-:-:S00]  /*0020*/  BRA `(.L_x_0) ;  /* 0xfffffffc00fc7947 */ /* 0x000fc0000383ffff */
[----:B------:R-:W-:-:S00]  /*0030*/  NOP ;  /* 0x0000000000007918 */ /* 0x000fc00000000000 */
        /* <DEDUP_REMOVED lines=12> */
.L_x_1:


//--------------------- .nv.shared.reserved.0     --------------------------
	.section	.nv.shared.reserved.0,"aw",@nobits
	.weak		__nv_reservedSMEM_offset_0_alias
	.size		__nv_reservedSMEM_offset_0_alias, 0, 64
	.other		__nv_reservedSMEM_offset_0_alias,@"STO_CUDA_RESERVED_SHARED STV_DEFAULT"
__nv_reservedSMEM_offset_0_alias:
	.zero		0
	.zero		64


//--------------------- .nv.constant0._Z8automatoPPcS_ --------------------------
	.section	.nv.constant0._Z8automatoPPcS_,"a",@progbits
	.sectionflags	@""
	.align	4
.nv.constant0._Z8automatoPPcS_:
	.zero		912


//--------------------- SYMBOLS --------------------------

	.type		.nv.reservedSmem.offset0,@object
	.size		.nv.reservedSmem.offset0,0x4
